//
// Generated by NVIDIA NVVM Compiler
//
// Compiler Build ID: CL-36424714
// Cuda compilation tools, release 13.0, V13.0.88
// Based on NVVM 20.0.0
//

.version 9.0
.target sm_100
.address_size 64

	// .globl	_Z12rotateKernelPii

.visible .entry _Z12rotateKernelPii(
	.param .u64 .ptr .align 1 _Z12rotateKernelPii_param_0,
	.param .u32 _Z12rotateKernelPii_param_1
)
{
	.reg .pred 	%p<4>;
	.reg .b32 	%r<29>;
	.reg .b64 	%rd<11>;

	ld.param.u64 	%rd1, [_Z12rotateKernelPii_param_0];
	ld.param.u32 	%r3, [_Z12rotateKernelPii_param_1];
	mov.u32 	%r4, %ctaid.x;
	mov.u32 	%r5, %ntid.x;
	mov.u32 	%r6, %tid.x;
	mad.lo.s32 	%r1, %r4, %r5, %r6;
	mov.u32 	%r7, %ctaid.y;
	mov.u32 	%r8, %ntid.y;
	mov.u32 	%r9, %tid.y;
	mad.lo.s32 	%r2, %r7, %r8, %r9;
	add.s32 	%r10, %r3, 1;
	shr.u32 	%r11, %r10, 31;
	add.s32 	%r12, %r10, %r11;
	shr.s32 	%r13, %r12, 1;
	setp.ge.s32 	%p1, %r1, %r13;
	shr.u32 	%r14, %r3, 31;
	add.s32 	%r15, %r3, %r14;
	shr.s32 	%r16, %r15, 1;
	setp.ge.s32 	%p2, %r2, %r16;
	or.pred  	%p3, %p2, %p1;
	@%p3 bra 	$L__BB0_2;
	cvta.to.global.u64 	%rd2, %rd1;
	not.b32 	%r17, %r2;
	add.s32 	%r18, %r3, %r17;
	mad.lo.s32 	%r19, %r18, %r3, %r1;
	mul.wide.s32 	%rd3, %r19, 4;
	add.s64 	%rd4, %rd2, %rd3;
	ld.global.u32 	%r20, [%rd4];
	not.b32 	%r21, %r1;
	add.s32 	%r22, %r3, %r21;
	mad.lo.s32 	%r23, %r22, %r3, %r18;
	mul.wide.s32 	%rd5, %r23, 4;
	add.s64 	%rd6, %rd2, %rd5;
	ld.global.u32 	%r24, [%rd6];
	st.global.u32 	[%rd4], %r24;
	mad.lo.s32 	%r25, %r3, %r2, %r22;
	mul.wide.s32 	%rd7, %r25, 4;
	add.s64 	%rd8, %rd2, %rd7;
	ld.global.u32 	%r26, [%rd8];
	st.global.u32 	[%rd6], %r26;
	mad.lo.s32 	%r27, %r3, %r1, %r2;
	mul.wide.s32 	%rd9, %r27, 4;
	add.s64 	%rd10, %rd2, %rd9;
	ld.global.u32 	%r28, [%rd10];
	st.global.u32 	[%rd8], %r28;
	st.global.u32 	[%rd10], %r20;
$L__BB0_2:
	ret;

}


// ===== COMPILED SASS (sm_100) =====

	.target	sm_100

	.elftype	@"ET_EXEC"


//--------------------- .note.nv.tkinfo           --------------------------
	.section	.note.nv.tkinfo,"",@"SHT_NOTE"
	.sectionflags	@"SHF_NOTE_NV_TKINFO"
	.tkinfo
        /*0018*/ 	.word	0x00000002
        /*0030*/ 	.string	""
        /*0030*/ 	.string	"ptxas"
        /*0030*/ 	.string	"Cuda compilation tools, release 13.0, V13.0.88"
        /*0030*/ 	.string	"Build cuda_13.0.r13.0/compiler.36424714_0"
        /*0030*/ 	.string	"-arch sm_100 -m 64 "



//--------------------- .note.nv.cuinfo           --------------------------
	.section	.note.nv.cuinfo,"",@"SHT_NOTE"
	.sectionflags	@"SHF_NOTE_NV_CUINFO"
        /*0018*/ 	.short	0x0002
        /*001a*/ 	.short	0x0064
        /*001c*/ 	.short	0x0082
	.zero		2


//--------------------- .nv.info                  --------------------------
	.section	.nv.info,"",@"SHT_CUDA_INFO"
	.align	4


	//----- nvinfo : EIATTR_REGCOUNT
	.align		4
        /*0000*/ 	.byte	0x04, 0x2f
        /*0002*/ 	.short	(.L_1 - .L_0)
	.align		4
.L_0:
        /*0004*/ 	.word	index@(_Z12rotateKernelPii)
        /*0008*/ 	.word	0x00000014


	//----- nvinfo : EIATTR_FRAME_SIZE
	.align		4
.L_1:
        /*000c*/ 	.byte	0x04, 0x11
        /*000e*/ 	.short	(.L_3 - .L_2)
	.align		4
.L_2:
        /*0010*/ 	.word	index@(_Z12rotateKernelPii)
        /*0014*/ 	.word	0x00000000


	//----- nvinfo : EIATTR_MIN_STACK_SIZE
	.align		4
.L_3:
        /*0018*/ 	.byte	0x04, 0x12
        /*001a*/ 	.short	(.L_5 - .L_4)
	.align		4
.L_4:
        /*001c*/ 	.word	index@(_Z12rotateKernelPii)
        /*0020*/ 	.word	0x00000000
.L_5:


//--------------------- .nv.compat                --------------------------
	.section	.nv.compat,"",@"SHT_CUDA_COMPAT_INFO"
	.align	4
        /*0000*/ 	.byte	0x02, 0x09, 0x00, 0x00, 0x02, 0x02, 0x01, 0x00, 0x02, 0x05, 0x05, 0x00, 0x03, 0x07, 0x01, 0x01
        /*0010*/ 	.byte	0x02, 0x03, 0x00, 0x00, 0x02, 0x06, 0x01, 0x00, 0x04, 0x0b, 0x08, 0x00, 0x09, 0x00, 0x00, 0x00
        /*0020*/ 	.byte	0x00, 0x00, 0x00, 0x00


//--------------------- .nv.info._Z12rotateKernelPii --------------------------
	.section	.nv.info._Z12rotateKernelPii,"",@"SHT_CUDA_INFO"
	.sectionflags	@""
	.align	4


	//----- nvinfo : EIATTR_CUDA_API_VERSION
	.align		4
        /*0000*/ 	.byte	0x04, 0x37
        /*0002*/ 	.short	(.L_7 - .L_6)
.L_6:
        /*0004*/ 	.word	0x00000082


	//----- nvinfo : EIATTR_KPARAM_INFO
	.align		4
.L_7:
        /*0008*/ 	.byte	0x04, 0x17
        /*000a*/ 	.short	(.L_9 - .L_8)
.L_8:
        /*000c*/ 	.word	0x00000000
        /*0010*/ 	.short	0x0001
        /*0012*/ 	.short	0x0008
        /*0014*/ 	.byte	0x00, 0xf0, 0x11, 0x00


	//----- nvinfo : EIATTR_KPARAM_INFO
	.align		4
.L_9:
        /*0018*/ 	.byte	0x04, 0x17
        /*001a*/ 	.short	(.L_11 - .L_10)
.L_10:
        /*001c*/ 	.word	0x00000000
        /*0020*/ 	.short	0x0000
        /*0022*/ 	.short	0x0000
        /*0024*/ 	.byte	0x00, 0xf5, 0x21, 0x00


	//----- nvinfo : EIATTR_SPARSE_MMA_MASK
	.align		4
.L_11:
        /*0028*/ 	.byte	0x03, 0x50
        /*002a*/ 	.short	0x0000


	//----- nvinfo : EIATTR_MAXREG_COUNT
	.align		4
        /*002c*/ 	.byte	0x03, 0x1b
        /*002e*/ 	.short	0x00ff


	//----- nvinfo : EIATTR_MERCURY_ISA_VERSION
	.align		4
        /*0030*/ 	.byte	0x03, 0x5f
        /*0032*/ 	.short	0x0101


	//----- nvinfo : EIATTR_VRC_CTA_INIT_COUNT
	.align		4
        /*0034*/ 	.byte	0x02, 0x4a
	.zero		1
	.zero		1


	//----- nvinfo : EIATTR_EXIT_INSTR_OFFSETS
	.align		4
        /*0038*/ 	.byte	0x04, 0x1c
        /*003a*/ 	.short	(.L_13 - .L_12)


	//   ....[0]....
.L_12:
        /*003c*/ 	.word	0x00000110


	//   ....[1]....
        /*0040*/ 	.word	0x00000280


	//----- nvinfo : EIATTR_CBANK_PARAM_SIZE
	.align		4
.L_13:
        /*0044*/ 	.byte	0x03, 0x19
        /*0046*/ 	.short	0x000c


	//----- nvinfo : EIATTR_PARAM_CBANK
	.align		4
        /*0048*/ 	.byte	0x04, 0x0a
        /*004a*/ 	.short	(.L_15 - .L_14)
	.align		4
.L_14:
        /*004c*/ 	.word	index@(.nv.constant0._Z12rotateKernelPii)
        /*0050*/ 	.short	0x0380
        /*0052*/ 	.short	0x000c


	//----- nvinfo : EIATTR_SW_WAR
	.align		4
.L_15:
        /*0054*/ 	.byte	0x04, 0x36
        /*0056*/ 	.short	(.L_17 - .L_16)
.L_16:
        /*0058*/ 	.word	0x00000008
.L_17:


//--------------------- .nv.callgraph             --------------------------
	.section	.nv.callgraph,"",@"SHT_CUDA_CALLGRAPH"
	.align	4
	.sectionentsize	8
	.align		4
        /*0000*/ 	.word	0x00000000
	.align		4
        /*0004*/ 	.word	0xffffffff
	.align		4
        /*0008*/ 	.word	0x00000000
	.align		4
        /*000c*/ 	.word	0xfffffffe
	.align		4
        /*0010*/ 	.word	0x00000000
	.align		4
        /*0014*/ 	.word	0xfffffffd
	.align		4
        /*0018*/ 	.word	0x00000000
	.align		4
        /*001c*/ 	.word	0xfffffffc


//--------------------- .text._Z12rotateKernelPii --------------------------
	.section	.text._Z12rotateKernelPii,"ax",@progbits
	.align	128
        .global         _Z12rotateKernelPii
        .type           _Z12rotateKernelPii,@function
        .size           _Z12rotateKernelPii,(.L_x_1 - _Z12rotateKernelPii)
        .other          _Z12rotateKernelPii,@"STO_CUDA_ENTRY STV_DEFAULT"
_Z12rotateKernelPii:
.text._Z12rotateKernelPii:
[----:B------:R-:W-:Y:S01]  /*0000*/  LDC R1, c[0x0][0x37c] ;  /* 0x0000df00ff017b82 */ /* 0x000fe20000000800 */
[----:B------:R-:W0:Y:S01]  /*0010*/  S2R R3, SR_TID.X ;  /* 0x0000000000037919 */ /* 0x000e220000002100 */
[----:B------:R-:W1:Y:S06]  /*0020*/  LDCU UR8, c[0x0][0x388] ;  /* 0x00007100ff0877ac */ /* 0x000e6c0008000800 */
[----:B------:R-:W0:Y:S01]  /*0030*/  S2UR UR6, SR_CTAID.X ;  /* 0x00000000000679c3 */ /* 0x000e220000002500 */
[----:B------:R-:W2:Y:S07]  /*0040*/  S2R R2, SR_TID.Y ;  /* 0x0000000000027919 */ /* 0x000eae0000002200 */
[----:B------:R-:W0:Y:S08]  /*0050*/  LDC R0, c[0x0][0x360] ;  /* 0x0000d800ff007b82 */ /* 0x000e300000000800 */
[----:B------:R-:W2:Y:S01]  /*0060*/  S2UR UR7, SR_CTAID.Y ;  /* 0x00000000000779c3 */ /* 0x000ea20000002600 */
[----:B-1----:R-:W-:-:S02]  /*0070*/  UIADD3 UR4, UPT, UPT, UR8, 0x1, URZ ;  /* 0x0000000108047890 */ /* 0x002fc4000fffe0ff */
[----:B------:R-:W-:Y:S02]  /*0080*/  ULEA.HI UR5, UR8, UR8, URZ, 0x1 ;  /* 0x0000000808057291 */ /* 0x000fe4000f8f08ff */
[----:B------:R-:W-:Y:S02]  /*0090*/  ULEA.HI UR4, UR4, UR4, URZ, 0x1 ;  /* 0x0000000404047291 */ /* 0x000fe4000f8f08ff */
[----:B------:R-:W-:Y:S01]  /*00a0*/  USHF.R.S32.HI UR5, URZ, 0x1, UR5 ;  /* 0x00000001ff057899 */ /* 0x000fe20008011405 */
[----:B------:R-:W2:Y:S01]  /*00b0*/  LDC R11, c[0x0][0x364] ;  /* 0x0000d900ff0b7b82 */ /* 0x000ea20000000800 */
[----:B------:R-:W-:Y:S01]  /*00c0*/  USHF.R.S32.HI UR4, URZ, 0x1, UR4 ;  /* 0x00000001ff047899 */ /* 0x000fe20008011404 */
[----:B0-----:R-:W-:-:S05]  /*00d0*/  IMAD R0, R0, UR6, R3 ;  /* 0x0000000600007c24 */ /* 0x001fca000f8e0203 */
[----:B------:R-:W-:Y:S01]  /*00e0*/  ISETP.GE.AND P0, PT, R0, UR4, PT ;  /* 0x0000000400007c0c */ /* 0x000fe2000bf06270 */
[----:B--2---:R-:W-:-:S05]  /*00f0*/  IMAD R11, R11, UR7, R2 ;  /* 0x000000070b0b7c24 */ /* 0x004fca000f8e0202 */
[----:B------:R-:W-:-:S13]  /*0100*/  ISETP.GE.OR P0, PT, R11, UR5, P0 ;  /* 0x000000050b007c0c */ /* 0x000fda0008706670 */
[----:B------:R-:W-:Y:S05]  /*0110*/  @P0 EXIT ;  /* 0x000000000000094d */ /* 0x000fea0003800000 */
[----:B------:R-:W0:Y:S01]  /*0120*/  LDC.64 R2, c[0x0][0x380] ;  /* 0x0000e000ff027b82 */ /* 0x000e220000000a00 */
[----:B------:R-:W1:Y:S01]  /*0130*/  LDCU.64 UR4, c[0x0][0x358] ;  /* 0x00006b00ff0477ac */ /* 0x000e620008000a00 */
[----:B------:R-:W-:Y:S02]  /*0140*/  LOP3.LUT R4, RZ, R11, RZ, 0x33, !PT ;  /* 0x0000000bff047212 */ /* 0x000fe400078e33ff */
[----:B------:R-:W-:Y:S02]  /*0150*/  LOP3.LUT R5, RZ, R0, RZ, 0x33, !PT ;  /* 0x00000000ff057212 */ /* 0x000fe400078e33ff */
[----:B------:R-:W-:Y:S02]  /*0160*/  IADD3 R7, PT, PT, R4, UR8, RZ ;  /* 0x0000000804077c10 */ /* 0x000fe4000fffe0ff */
[----:B------:R-:W-:-:S05]  /*0170*/  IADD3 R6, PT, PT, R5, UR8, RZ ;  /* 0x0000000805067c10 */ /* 0x000fca000fffe0ff */
[----:B------:R-:W-:-:S04]  /*0180*/  IMAD R5, R6, UR8, R7 ;  /* 0x0000000806057c24 */ /* 0x000fc8000f8e0207 */
[----:B0-----:R-:W-:-:S05]  /*0190*/  IMAD.WIDE R4, R5, 0x4, R2 ;  /* 0x0000000405047825 */ /* 0x001fca00078e0202 */
[----:B-1----:R-:W2:Y:S01]  /*01a0*/  LDG.E R15, desc[UR4][R4.64] ;  /* 0x00000004040f7981 */ /* 0x002ea2000c1e1900 */
[----:B------:R-:W-:Y:S02]  /*01b0*/  IMAD R7, R7, UR8, R0 ;  /* 0x0000000807077c24 */ /* 0x000fe4000f8e0200 */
[----:B------:R-:W-:Y:S02]  /*01c0*/  IMAD R9, R11, UR8, R6 ;  /* 0x000000080b097c24 */ /* 0x000fe4000f8e0206 */
[----:B------:R-:W-:-:S04]  /*01d0*/  IMAD.WIDE R6, R7, 0x4, R2 ;  /* 0x0000000407067825 */ /* 0x000fc800078e0202 */
[----:B------:R-:W-:Y:S01]  /*01e0*/  IMAD.WIDE R8, R9, 0x4, R2 ;  /* 0x0000000409087825 */ /* 0x000fe200078e0202 */
[----:B------:R-:W3:Y:S04]  /*01f0*/  LDG.E R13, desc[UR4][R6.64] ;  /* 0x00000004060d7981 */ /* 0x000ee8000c1e1900 */
[----:B--2---:R-:W-:Y:S04]  /*0200*/  STG.E desc[UR4][R6.64], R15 ;  /* 0x0000000f06007986 */ /* 0x004fe8000c101904 */
[----:B------:R-:W2:Y:S01]  /*0210*/  LDG.E R17, desc[UR4][R8.64] ;  /* 0x0000000408117981 */ /* 0x000ea2000c1e1900 */
[----:B------:R-:W-:-:S04]  /*0220*/  IMAD R11, R0, UR8, R11 ;  /* 0x00000008000b7c24 */ /* 0x000fc8000f8e020b */
[----:B------:R-:W-:Y:S01]  /*0230*/  IMAD.WIDE R2, R11, 0x4, R2 ;  /* 0x000000040b027825 */ /* 0x000fe200078e0202 */
[----:B--2---:R-:W-:Y:S04]  /*0240*/  STG.E desc[UR4][R4.64], R17 ;  /* 0x0000001104007986 */ /* 0x004fe8000c101904 */
[----:B------:R-:W2:Y:S04]  /*0250*/  LDG.E R11, desc[UR4][R2.64] ;  /* 0x00000004020b7981 */ /* 0x000ea8000c1e1900 */
[----:B--2---:R-:W-:Y:S04]  /*0260*/  STG.E desc[UR4][R8.64], R11 ;  /* 0x0000000b08007986 */ /* 0x004fe8000c101904 */
[----:B---3--:R-:W-:Y:S01]  /*0270*/  STG.E desc[UR4][R2.64], R13 ;  /* 0x0000000d02007986 */ /* 0x008fe2000c101904 */
[----:B------:R-:W-:Y:S05]  /*0280*/  EXIT ;  /* 0x000000000000794d */ /* 0x000fea0003800000 */
.L_x_0:
[----:B------:R-:W-:-:S00]  /*0290*/  BRA `(.L_x_0) ;  /* 0xfffffffc00fc7947 */ /* 0x000fc0000383ffff */
[----:B------:R-:W-:-:S00]  /*02a0*/  NOP ;  /* 0x0000000000007918 */ /* 0x000fc00000000000 */
        /* <DEDUP_REMOVED lines=13> */
.L_x_1:


//--------------------- .nv.shared.reserved.0     --------------------------
	.section	.nv.shared.reserved.0,"aw",@nobits
	.weak		__nv_reservedSMEM_offset_0_alias
	.size		__nv_reservedSMEM_offset_0_alias, 0, 64
	.other		__nv_reservedSMEM_offset_0_alias,@"STO_CUDA_RESERVED_SHARED STV_DEFAULT"
__nv_reservedSMEM_offset_0_alias:
	.zero		0
	.zero		64


//--------------------- .nv.constant0._Z12rotateKernelPii --------------------------
	.section	.nv.constant0._Z12rotateKernelPii,"a",@progbits
	.sectionflags	@""
	.align	4
.nv.constant0._Z12rotateKernelPii:
	.zero		908


//--------------------- SYMBOLS --------------------------

	.type		.nv.reservedSmem.offset0,@object
	.size		.nv.reservedSmem.offset0,0x4
